	.headerflags	@"EF_CUDA_TEXMODE_UNIFIED EF_CUDA_64BIT_ADDRESS EF_CUDA_ACCELERATORS EF_CUDA_SM90 EF_CUDA_VIRTUAL_SM(EF_CUDA_SM90)"
	.elftype	@"ET_EXEC"


//--------------------- .nv.info                  --------------------------
	.section	.nv.info,"",@"SHT_CUDA_INFO"
	.align	4


	//----- nvinfo : EIATTR_REGCOUNT
	.align		4
        /*0000*/ 	.byte	0x04, 0x2f
        /*0002*/ 	.short	(.L_3 - .L_2)
	.align		4
.L_2:
        /*0004*/ 	.word	index@(triton_poi_fused__native_batch_norm_legit_no_training_relu_6)
        /*0008*/ 	.word	0x00000012


	//----- nvinfo : EIATTR_MIN_STACK_SIZE
	.align		4
.L_3:
        /*000c*/ 	.byte	0x04, 0x12
        /*000e*/ 	.short	(.L_5 - .L_4)
	.align		4
.L_4:
        /*0010*/ 	.word	index@(triton_poi_fused__native_batch_norm_legit_no_training_relu_6)
        /*0014*/ 	.word	0x00000000


	//----- nvinfo : EIATTR_FRAME_SIZE
	.align		4
.L_5:
        /*0018*/ 	.byte	0x04, 0x11
        /*001a*/ 	.short	(.L_7 - .L_6)
	.align		4
.L_6:
        /*001c*/ 	.word	index@(triton_poi_fused__native_batch_norm_legit_no_training_relu_6)
        /*0020*/ 	.word	0x00000000


	//----- nvinfo : EIATTR_MIN_STACK_SIZE
	.align		4
.L_7:
        /*0024*/ 	.byte	0x04, 0x12
        /*0026*/ 	.short	(.L_9 - .L_8)
	.align		4
.L_8:
        /*0028*/ 	.word	index@(triton_poi_fused__native_batch_norm_legit_no_training_relu_6)
        /*002c*/ 	.word	0x00000000
.L_9:


//--------------------- .nv.info.triton_poi_fused__native_batch_norm_legit_no_training_relu_6 --------------------------
	.section	.nv.info.triton_poi_fused__native_batch_norm_legit_no_training_relu_6,"",@"SHT_CUDA_INFO"
	.sectionflags	@""
	.align	4


	//----- nvinfo : EIATTR_CUDA_API_VERSION
	.align		4
        /*0000*/ 	.byte	0x04, 0x37
        /*0002*/ 	.short	(.L_11 - .L_10)
.L_10:
        /*0004*/ 	.word	0x0000007c


	//----- nvinfo : EIATTR_KPARAM_INFO
	.align		4
.L_11:
        /*0008*/ 	.byte	0x04, 0x17
        /*000a*/ 	.short	(.L_13 - .L_12)
.L_12:
        /*000c*/ 	.word	0x00000000
        /*0010*/ 	.short	0x0006
        /*0012*/ 	.short	0x0030
        /*0014*/ 	.byte	0x00, 0xf0, 0x11, 0x00


	//----- nvinfo : EIATTR_KPARAM_INFO
	.align		4
.L_13:
        /*0018*/ 	.byte	0x04, 0x17
        /*001a*/ 	.short	(.L_15 - .L_14)
.L_14:
        /*001c*/ 	.word	0x00000000
        /*0020*/ 	.short	0x0005
        /*0022*/ 	.short	0x0028
        /*0024*/ 	.byte	0x00, 0xf4, 0x21, 0x00


	//----- nvinfo : EIATTR_KPARAM_INFO
	.align		4
.L_15:
        /*0028*/ 	.byte	0x04, 0x17
        /*002a*/ 	.short	(.L_17 - .L_16)
.L_16:
        /*002c*/ 	.word	0x00000000
        /*0030*/ 	.short	0x0004
        /*0032*/ 	.short	0x0020
        /*0034*/ 	.byte	0x00, 0xf4, 0x21, 0x00


	//----- nvinfo : EIATTR_KPARAM_INFO
	.align		4
.L_17:
        /*0038*/ 	.byte	0x04, 0x17
        /*003a*/ 	.short	(.L_19 - .L_18)
.L_18:
        /*003c*/ 	.word	0x00000000
        /*0040*/ 	.short	0x0003
        /*0042*/ 	.short	0x0018
        /*0044*/ 	.byte	0x00, 0xf4, 0x21, 0x00


	//----- nvinfo : EIATTR_KPARAM_INFO
	.align		4
.L_19:
        /*0048*/ 	.byte	0x04, 0x17
        /*004a*/ 	.short	(.L_21 - .L_20)
.L_20:
        /*004c*/ 	.word	0x00000000
        /*0050*/ 	.short	0x0002
        /*0052*/ 	.short	0x0010
        /*0054*/ 	.byte	0x00, 0xf4, 0x21, 0x00


	//----- nvinfo : EIATTR_KPARAM_INFO
	.align		4
.L_21:
        /*0058*/ 	.byte	0x04, 0x17
        /*005a*/ 	.short	(.L_23 - .L_22)
.L_22:
        /*005c*/ 	.word	0x00000000
        /*0060*/ 	.short	0x0001
        /*0062*/ 	.short	0x0008
        /*0064*/ 	.byte	0x00, 0xf4, 0x21, 0x00


	//----- nvinfo : EIATTR_KPARAM_INFO
	.align		4
.L_23:
        /*0068*/ 	.byte	0x04, 0x17
        /*006a*/ 	.short	(.L_25 - .L_24)
.L_24:
        /*006c*/ 	.word	0x00000000
        /*0070*/ 	.short	0x0000
        /*0072*/ 	.short	0x0000
        /*0074*/ 	.byte	0x00, 0xf4, 0x21, 0x00


	//----- nvinfo : EIATTR_SPARSE_MMA_MASK
	.align		4
.L_25:
        /*0078*/ 	.byte	0x03, 0x50
        /*007a*/ 	.short	0x0000


	//----- nvinfo : EIATTR_MAXREG_COUNT
	.align		4
        /*007c*/ 	.byte	0x03, 0x1b
        /*007e*/ 	.short	0x00ff


	//----- nvinfo : EIATTR_EXIT_INSTR_OFFSETS
	.align		4
        /*0080*/ 	.byte	0x04, 0x1c
        /*0082*/ 	.short	(.L_27 - .L_26)


	//   ....[0]....
.L_26:
        /*0084*/ 	.word	0x000003d0


	//----- nvinfo : EIATTR_REQNTID
	.align		4
.L_27:
        /*0088*/ 	.byte	0x04, 0x10
        /*008a*/ 	.short	(.L_29 - .L_28)
.L_28:
        /*008c*/ 	.word	0x00000080
        /*0090*/ 	.word	0x00000001
        /*0094*/ 	.word	0x00000001


	//----- nvinfo : EIATTR_CBANK_PARAM_SIZE
	.align		4
.L_29:
        /*0098*/ 	.byte	0x03, 0x19
        /*009a*/ 	.short	0x0034


	//----- nvinfo : EIATTR_PARAM_CBANK
	.align		4
        /*009c*/ 	.byte	0x04, 0x0a
        /*009e*/ 	.short	(.L_31 - .L_30)
	.align		4
.L_30:
        /*00a0*/ 	.word	index@(.nv.constant0.triton_poi_fused__native_batch_norm_legit_no_training_relu_6)
        /*00a4*/ 	.short	0x0210
        /*00a6*/ 	.short	0x0034


	//----- nvinfo : EIATTR_SW_WAR
	.align		4
.L_31:
        /*00a8*/ 	.byte	0x04, 0x36
        /*00aa*/ 	.short	(.L_33 - .L_32)
.L_32:
        /*00ac*/ 	.word	0x00000008
.L_33:


//--------------------- .nv.callgraph             --------------------------
	.section	.nv.callgraph,"",@"SHT_CUDA_CALLGRAPH"
	.align	4
	.sectionentsize	8
	.align		4
        /*0000*/ 	.word	0x00000000
	.align		4
        /*0004*/ 	.word	0xffffffff
	.align		4
        /*0008*/ 	.word	0x00000000
	.align		4
        /*000c*/ 	.word	0xfffffffe
	.align		4
        /*0010*/ 	.word	0x00000000
	.align		4
        /*0014*/ 	.word	0xfffffffd
	.align		4
        /*0018*/ 	.word	0x00000000
	.align		4
        /*001c*/ 	.word	0xfffffffc


//--------------------- .nv.constant4             --------------------------
	.section	.nv.constant4,"a",@progbits
	.align	8
	.align		8
.nv.constant4:
        /*0000*/ 	.dword	_$_str
	.align		8
        /*0008*/ 	.dword	_$_str_$_2


//--------------------- .text.triton_poi_fused__native_batch_norm_legit_no_training_relu_6 --------------------------
	.section	.text.triton_poi_fused__native_batch_norm_legit_no_training_relu_6,"ax",@progbits
	.align	128
        .global         triton_poi_fused__native_batch_norm_legit_no_training_relu_6
        .type           triton_poi_fused__native_batch_norm_legit_no_training_relu_6,@function
        .size           triton_poi_fused__native_batch_norm_legit_no_training_relu_6,(.L_x_1 - triton_poi_fused__native_batch_norm_legit_no_training_relu_6)
        .other          triton_poi_fused__native_batch_norm_legit_no_training_relu_6,@"STO_CUDA_ENTRY STV_DEFAULT"
triton_poi_fused__native_batch_norm_legit_no_training_relu_6:
.text.triton_poi_fused__native_batch_norm_legit_no_training_relu_6:
[----:B------:R-:W-:Y:S01]  /*0000*/  LDC R1, c[0x0][0x28] ;  /* 0x00000a00ff017b82 */ /* 0x000fe20000000800 */
[----:B------:R-:W1:Y:S07]  /*0010*/  S2R R0, SR_TID.X ;  /* 0x0000000000007919 */ /* 0x000e6e0000002100 */
[----:B------:R-:W2:Y:S01]  /*0020*/  LDC.64 R2, c[0x0][0x220] ;  /* 0x00008800ff027b82 */ /* 0x000ea20000000a00 */
[----:B------:R-:W-:Y:S01]  /*0030*/  ULDC.64 UR4, c[0x0][0x208] ;  /* 0x0000820000047ab9 */ /* 0x000fe20000000a00 */
[----:B------:R-:W3:Y:S06]  /*0040*/  S2R R7, SR_CTAID.X ;  /* 0x0000000000077919 */ /* 0x000eec0000002500 */
[----:B------:R-:W4:Y:S08]  /*0050*/  LDC.64 R8, c[0x0][0x228] ;  /* 0x00008a00ff087b82 */ /* 0x000f300000000a00 */
[----:B------:R-:W5:Y:S01]  /*0060*/  LDC.64 R10, c[0x0][0x230] ;  /* 0x00008c00ff0a7b82 */ /* 0x000f620000000a00 */
[----:B-1----:R-:W-:-:S02]  /*0070*/  SHF.L.U32 R0, R0, 0x1, RZ ;  /* 0x0000000100007819 */ /* 0x002fc400000006ff */
[----:B---3--:R-:W-:Y:S02]  /*0080*/  SHF.R.S32.HI R5, RZ, 0x17, R7 ;  /* 0x00000017ff057819 */ /* 0x008fe40000011407 */
[----:B------:R-:W-:Y:S02]  /*0090*/  LOP3.LUT R0, R0, 0xfe, RZ, 0xc0, !PT ;  /* 0x000000fe00007812 */ /* 0x000fe400078ec0ff */
[----:B------:R-:W-:Y:S02]  /*00a0*/  SGXT R5, R5, 0x1 ;  /* 0x000000010505781a */ /* 0x000fe40000000200 */
[----:B------:R-:W-:Y:S02]  /*00b0*/  LEA R0, R7, R0, 0x8 ;  /* 0x0000000007007211 */ /* 0x000fe400078e40ff */
[----:B------:R-:W1:Y:S02]  /*00c0*/  LDC.64 R6, c[0x0][0x218] ;  /* 0x00008600ff067b82 */ /* 0x000e640000000a00 */
[----:B------:R-:W-:-:S04]  /*00d0*/  LEA.HI R5, R5, R0, RZ, 0x9 ;  /* 0x0000000005057211 */ /* 0x000fc800078f48ff */
[----:B------:R-:W-:-:S04]  /*00e0*/  LOP3.LUT R5, R5, 0xfffffe00, RZ, 0xc0, !PT ;  /* 0xfffffe0005057812 */ /* 0x000fc800078ec0ff */
[----:B------:R-:W-:Y:S02]  /*00f0*/  IADD3 R13, R0, -R5, RZ ;  /* 0x80000005000d7210 */ /* 0x000fe40007ffe0ff */
[----:B------:R-:W3:Y:S03]  /*0100*/  LDC.64 R4, c[0x0][0x210] ;  /* 0x00008400ff047b82 */ /* 0x000ee60000000a00 */
[----:B--2---:R-:W-:-:S06]  /*0110*/  IMAD.WIDE R2, R13, 0x4, R2 ;  /* 0x000000040d027825 */ /* 0x004fcc00078e0202 */
[----:B------:R-:W2:Y:S01]  /*0120*/  LDG.E.EL.64 R2, desc[UR4][R2.64] ;  /* 0x0000000402027981 */ /* 0x000ea2000c2e1b00 */
[----:B-1----:R-:W-:-:S04]  /*0130*/  IMAD.WIDE R6, R13, 0x4, R6 ;  /* 0x000000040d067825 */ /* 0x002fc800078e0206 */
[C---:B----4-:R-:W-:Y:S02]  /*0140*/  IMAD.WIDE R8, R13.reuse, 0x4, R8 ;  /* 0x000000040d087825 */ /* 0x050fe400078e0208 */
[----:B------:R-:W4:Y:S02]  /*0150*/  LDG.E.EL.64 R6, desc[UR4][R6.64] ;  /* 0x0000000406067981 */ /* 0x000f24000c2e1b00 */
[----:B-----5:R-:W-:Y:S02]  /*0160*/  IMAD.WIDE R10, R13, 0x4, R10 ;  /* 0x000000040d0a7825 */ /* 0x020fe400078e020a */
[----:B------:R-:W5:Y:S02]  /*0170*/  LDG.E.EL.64 R8, desc[UR4][R8.64] ;  /* 0x0000000408087981 */ /* 0x000f64000c2e1b00 */
[----:B---3--:R-:W-:Y:S02]  /*0180*/  IMAD.WIDE R4, R0, 0x4, R4 ;  /* 0x0000000400047825 */ /* 0x008fe400078e0204 */
[----:B------:R-:W5:Y:S04]  /*0190*/  LDG.E.EL.64 R10, desc[UR4][R10.64] ;  /* 0x000000040a0a7981 */ /* 0x000f68000c2e1b00 */
[----:B------:R-:W4:Y:S01]  /*01a0*/  LDG.E.64 R4, desc[UR4][R4.64] ;  /* 0x0000000404047981 */ /* 0x000f22000c1e1b00 */
[----:B------:R-:W-:Y:S01]  /*01b0*/  HFMA2.MMA R14, -RZ, RZ, 1.625, 0 ;  /* 0x3e800000ff0e7435 */ /* 0x000fe200000001ff */
[----:B--2---:R-:W-:Y:S01]  /*01c0*/  FADD R2, R2, 9.9999997473787516356e-06 ;  /* 0x3727c5ac02027421 */ /* 0x004fe20000000000 */
[----:B------:R-:W-:-:S03]  /*01d0*/  FADD R3, R3, 9.9999997473787516356e-06 ;  /* 0x3727c5ac03037421 */ /* 0x000fc60000000000 */
[----:B------:R-:W1:Y:S08]  /*01e0*/  MUFU.SQRT R12, R2 ;  /* 0x00000002000c7308 */ /* 0x000e700000002000 */
[----:B------:R2:W3:Y:S01]  /*01f0*/  MUFU.SQRT R13, R3 ;  /* 0x00000003000d7308 */ /* 0x0004e20000002000 */
[C---:B-1----:R-:W-:Y:S02]  /*0200*/  FSETP.GT.AND P0, PT, R12.reuse, 8.50705917302346158658e+37, PT ;  /* 0x7e8000000c00780b */ /* 0x042fe40003f04000 */
[----:B------:R-:W-:Y:S01]  /*0210*/  FSETP.GEU.AND P2, PT, R12, 1.175494350822287508e-38, PT ;  /* 0x008000000c00780b */ /* 0x000fe20003f4e000 */
[----:B--2---:R-:W1:Y:S01]  /*0220*/  LDC.64 R2, c[0x0][0x238] ;  /* 0x00008e00ff027b82 */ /* 0x004e620000000a00 */
[----:B---3--:R-:W-:-:S02]  /*0230*/  FSETP.GT.AND P1, PT, R13, 8.50705917302346158658e+37, PT ;  /* 0x7e8000000d00780b */ /* 0x008fc40003f24000 */
[----:B------:R-:W-:-:S07]  /*0240*/  FSETP.GEU.AND P3, PT, R13, 1.175494350822287508e-38, PT ;  /* 0x008000000d00780b */ /* 0x000fce0003f6e000 */
[----:B------:R-:W-:-:S04]  /*0250*/  @P0 FMUL R12, R12, 0.25 ;  /* 0x3e8000000c0c0820 */ /* 0x000fc80000400000 */
[----:B------:R-:W-:Y:S01]  /*0260*/  @!P2 FMUL R12, R12, 16777216 ;  /* 0x4b8000000c0ca820 */ /* 0x000fe20000400000 */
[----:B------:R-:W-:-:S04]  /*0270*/  @P1 FMUL R13, R13, 0.25 ;  /* 0x3e8000000d0d1820 */ /* 0x000fc80000400000 */
[----:B------:R-:W-:Y:S01]  /*0280*/  @!P3 FMUL R13, R13, 16777216 ;  /* 0x4b8000000d0db820 */ /* 0x000fe20000400000 */
[----:B------:R-:W2:Y:S01]  /*0290*/  MUFU.RCP R12, R12 ;  /* 0x0000000c000c7308 */ /* 0x000ea20000001000 */
[----:B------:R-:W-:-:S07]  /*02a0*/  FSEL R15, R14, 1, P0 ;  /* 0x3f8000000e0f7808 */ /* 0x000fce0000000000 */
[----:B------:R-:W3:Y:S01]  /*02b0*/  MUFU.RCP R13, R13 ;  /* 0x0000000d000d7308 */ /* 0x000ee20000001000 */
[----:B------:R-:W-:Y:S01]  /*02c0*/  FSEL R14, R14, 1, P1 ;  /* 0x3f8000000e0e7808 */ /* 0x000fe20000800000 */
[----:B------:R-:W-:-:S04]  /*02d0*/  @!P2 FMUL R15, R15, 16777216 ;  /* 0x4b8000000f0fa820 */ /* 0x000fc80000400000 */
[----:B------:R-:W-:Y:S01]  /*02e0*/  @!P3 FMUL R14, R14, 16777216 ;  /* 0x4b8000000e0eb820 */ /* 0x000fe20000400000 */
[----:B----4-:R-:W-:Y:S01]  /*02f0*/  FADD R5, R5, -R7 ;  /* 0x8000000705057221 */ /* 0x010fe20000000000 */
[----:B------:R-:W-:Y:S01]  /*0300*/  FADD R4, R4, -R6 ;  /* 0x8000000604047221 */ /* 0x000fe20000000000 */
[----:B--2---:R-:W-:Y:S01]  /*0310*/  FMUL R15, R12, R15 ;  /* 0x0000000f0c0f7220 */ /* 0x004fe20000400000 */
[----:B---3--:R-:W-:-:S03]  /*0320*/  FMUL R14, R13, R14 ;  /* 0x0000000e0d0e7220 */ /* 0x008fc60000400000 */
[----:B------:R-:W-:Y:S01]  /*0330*/  FMUL R15, R4, R15 ;  /* 0x0000000f040f7220 */ /* 0x000fe20000400000 */
[----:B------:R-:W-:-:S03]  /*0340*/  FMUL R14, R5, R14 ;  /* 0x0000000e050e7220 */ /* 0x000fc60000400000 */
[----:B-----5:R-:W-:Y:S01]  /*0350*/  FFMA R8, R8, R15, R10 ;  /* 0x0000000f08087223 */ /* 0x020fe2000000000a */
[----:B------:R-:W-:-:S04]  /*0360*/  FFMA R9, R9, R14, R11 ;  /* 0x0000000e09097223 */ /* 0x000fc8000000000b */
[----:B------:R-:W-:Y:S02]  /*0370*/  FSETP.GEU.AND P0, PT, R8, RZ, PT ;  /* 0x000000ff0800720b */ /* 0x000fe40003f0e000 */
[C---:B------:R-:W-:Y:S01]  /*0380*/  FSETP.GEU.AND P1, PT, R9.reuse, RZ, PT ;  /* 0x000000ff0900720b */ /* 0x040fe20003f2e000 */
[----:B-1----:R-:W-:Y:S01]  /*0390*/  IMAD.WIDE R2, R0, 0x4, R2 ;  /* 0x0000000400027825 */ /* 0x002fe200078e0202 */
[----:B------:R-:W-:Y:S02]  /*03a0*/  FSEL R8, R8, RZ, P0 ;  /* 0x000000ff08087208 */ /* 0x000fe40000000000 */
[----:B------:R-:W-:-:S05]  /*03b0*/  FSEL R9, R9, RZ, P1 ;  /* 0x000000ff09097208 */ /* 0x000fca0000800000 */
[----:B------:R-:W-:Y:S01]  /*03c0*/  STG.E.64 desc[UR4][R2.64], R8 ;  /* 0x0000000802007986 */ /* 0x000fe2000c101b04 */
[----:B------:R-:W-:Y:S05]  /*03d0*/  EXIT ;  /* 0x000000000000794d */ /* 0x000fea0003800000 */
.L_x_0:
[----:B------:R-:W-:-:S00]  /*03e0*/  BRA `(.L_x_0) ;  /* 0xfffffffc00fc7947 */ /* 0x000fc0000383ffff */
[----:B------:R-:W-:-:S00]  /*03f0*/  NOP ;  /* 0x0000000000007918 */ /* 0x000fc00000000000 */
        /* <DEDUP_REMOVED lines=8> */
.L_x_1:


//--------------------- .nv.global.init           --------------------------
	.section	.nv.global.init,"aw",@progbits
.nv.global.init:
	.type		_$_str,@object
	.size		_$_str,(_$_str_$_2 - _$_str)
_$_str:
        /*0000*/ 	.byte	0x5f, 0x5f, 0x43, 0x55, 0x44, 0x41, 0x5f, 0x46, 0x54, 0x5a, 0x00
	.type		_$_str_$_2,@object
	.size		_$_str_$_2,(.L_1 - _$_str_$_2)
_$_str_$_2:
        /*000b*/ 	.byte	0x5f, 0x5f, 0x43, 0x55, 0x44, 0x41, 0x5f, 0x50, 0x52, 0x45, 0x43, 0x5f, 0x53, 0x51, 0x52, 0x54
        /*001b*/ 	.byte	0x00
.L_1:


//--------------------- .nv.constant0.triton_poi_fused__native_batch_norm_legit_no_training_relu_6 --------------------------
	.section	.nv.constant0.triton_poi_fused__native_batch_norm_legit_no_training_relu_6,"a",@progbits
	.sectionflags	@""
	.align	4
.nv.constant0.triton_poi_fused__native_batch_norm_legit_no_training_relu_6:
	.zero		580
